//
// Generated by NVIDIA NVVM Compiler
//
// Compiler Build ID: CL-36424714
// Cuda compilation tools, release 13.0, V13.0.88
// Based on NVVM 20.0.0
//

.version 9.0
.target sm_100
.address_size 64

	// .globl	_Z24compute_grad_norm_kernelPPfPKiS_i
// _ZZ24compute_grad_norm_kernelPPfPKiS_iE9warp_sums has been demoted

.visible .entry _Z24compute_grad_norm_kernelPPfPKiS_i(
	.param .u64 .ptr .align 1 _Z24compute_grad_norm_kernelPPfPKiS_i_param_0,
	.param .u64 .ptr .align 1 _Z24compute_grad_norm_kernelPPfPKiS_i_param_1,
	.param .u64 .ptr .align 1 _Z24compute_grad_norm_kernelPPfPKiS_i_param_2,
	.param .u32 _Z24compute_grad_norm_kernelPPfPKiS_i_param_3
)
{
	.reg .pred 	%p<18>;
	.reg .b32 	%r<41>;
	.reg .b32 	%f<34>;
	.reg .b64 	%rd<16>;
	// demoted variable
	.shared .align 4 .b8 _ZZ24compute_grad_norm_kernelPPfPKiS_iE9warp_sums[128];
	ld.param.u64 	%rd3, [_Z24compute_grad_norm_kernelPPfPKiS_i_param_0];
	ld.param.u64 	%rd4, [_Z24compute_grad_norm_kernelPPfPKiS_i_param_1];
	ld.param.u64 	%rd5, [_Z24compute_grad_norm_kernelPPfPKiS_i_param_2];
	ld.param.u32 	%r10, [_Z24compute_grad_norm_kernelPPfPKiS_i_param_3];
	mov.u32 	%r11, %ctaid.x;
	mov.u32 	%r1, %ntid.x;
	mov.u32 	%r2, %tid.x;
	mad.lo.s32 	%r40, %r11, %r1, %r2;
	mov.u32 	%r4, %ctaid.y;
	setp.ge.s32 	%p1, %r4, %r10;
	@%p1 bra 	$L__BB0_11;
	cvta.to.global.u64 	%rd6, %rd3;
	cvta.to.global.u64 	%rd7, %rd4;
	mul.wide.u32 	%rd8, %r4, 8;
	add.s64 	%rd1, %rd6, %rd8;
	mul.wide.u32 	%rd9, %r4, 4;
	add.s64 	%rd10, %rd7, %rd9;
	ld.global.nc.u32 	%r5, [%rd10];
	setp.ge.s32 	%p2, %r40, %r5;
	mov.f32 	%f32, 0f00000000;
	@%p2 bra 	$L__BB0_4;
	ld.global.nc.u64 	%rd2, [%rd1];
	mov.u32 	%r12, %nctaid.x;
	mul.lo.s32 	%r6, %r1, %r12;
	mov.f32 	%f32, 0f00000000;
$L__BB0_3:
	mul.wide.s32 	%rd11, %r40, 4;
	add.s64 	%rd12, %rd2, %rd11;
	ld.f32 	%f10, [%rd12];
	fma.rn.f32 	%f32, %f10, %f10, %f32;
	add.s32 	%r40, %r40, %r6;
	setp.lt.s32 	%p3, %r40, %r5;
	@%p3 bra 	$L__BB0_3;
$L__BB0_4:
	mov.b32 	%r13, %f32;
	shfl.sync.down.b32	%r14|%p4, %r13, 16, 31, -1;
	mov.b32 	%f11, %r14;
	add.f32 	%f12, %f32, %f11;
	mov.b32 	%r15, %f12;
	shfl.sync.down.b32	%r16|%p5, %r15, 8, 31, -1;
	mov.b32 	%f13, %r16;
	add.f32 	%f14, %f12, %f13;
	mov.b32 	%r17, %f14;
	shfl.sync.down.b32	%r18|%p6, %r17, 4, 31, -1;
	mov.b32 	%f15, %r18;
	add.f32 	%f16, %f14, %f15;
	mov.b32 	%r19, %f16;
	shfl.sync.down.b32	%r20|%p7, %r19, 2, 31, -1;
	mov.b32 	%f17, %r20;
	add.f32 	%f18, %f16, %f17;
	mov.b32 	%r21, %f18;
	shfl.sync.down.b32	%r22|%p8, %r21, 1, 31, -1;
	mov.b32 	%f19, %r22;
	add.f32 	%f4, %f18, %f19;
	and.b32  	%r9, %r2, 31;
	setp.ne.s32 	%p9, %r9, 0;
	@%p9 bra 	$L__BB0_6;
	shr.u32 	%r23, %r2, 3;
	mov.u32 	%r24, _ZZ24compute_grad_norm_kernelPPfPKiS_iE9warp_sums;
	add.s32 	%r25, %r24, %r23;
	st.shared.f32 	[%r25], %f4;
$L__BB0_6:
	bar.sync 	0;
	setp.gt.u32 	%p10, %r2, 31;
	@%p10 bra 	$L__BB0_11;
	shr.u32 	%r26, %r1, 5;
	setp.ge.u32 	%p11, %r2, %r26;
	mov.f32 	%f33, 0f00000000;
	@%p11 bra 	$L__BB0_9;
	shl.b32 	%r27, %r9, 2;
	mov.u32 	%r28, _ZZ24compute_grad_norm_kernelPPfPKiS_iE9warp_sums;
	add.s32 	%r29, %r28, %r27;
	ld.shared.f32 	%f33, [%r29];
$L__BB0_9:
	mov.b32 	%r30, %f33;
	shfl.sync.down.b32	%r31|%p12, %r30, 16, 31, -1;
	mov.b32 	%f21, %r31;
	add.f32 	%f22, %f33, %f21;
	mov.b32 	%r32, %f22;
	shfl.sync.down.b32	%r33|%p13, %r32, 8, 31, -1;
	mov.b32 	%f23, %r33;
	add.f32 	%f24, %f22, %f23;
	mov.b32 	%r34, %f24;
	shfl.sync.down.b32	%r35|%p14, %r34, 4, 31, -1;
	mov.b32 	%f25, %r35;
	add.f32 	%f26, %f24, %f25;
	mov.b32 	%r36, %f26;
	shfl.sync.down.b32	%r37|%p15, %r36, 2, 31, -1;
	mov.b32 	%f27, %r37;
	add.f32 	%f28, %f26, %f27;
	mov.b32 	%r38, %f28;
	shfl.sync.down.b32	%r39|%p16, %r38, 1, 31, -1;
	mov.b32 	%f29, %r39;
	add.f32 	%f7, %f28, %f29;
	setp.ne.s32 	%p17, %r2, 0;
	@%p17 bra 	$L__BB0_11;
	cvta.to.global.u64 	%rd13, %rd5;
	add.s64 	%rd15, %rd13, %rd9;
	atom.global.add.f32 	%f30, [%rd15], %f7;
$L__BB0_11:
	ret;

}
	// .globl	_Z21clip_gradients_kernelPPfPKiffi
.visible .entry _Z21clip_gradients_kernelPPfPKiffi(
	.param .u64 .ptr .align 1 _Z21clip_gradients_kernelPPfPKiffi_param_0,
	.param .u64 .ptr .align 1 _Z21clip_gradients_kernelPPfPKiffi_param_1,
	.param .f32 _Z21clip_gradients_kernelPPfPKiffi_param_2,
	.param .f32 _Z21clip_gradients_kernelPPfPKiffi_param_3,
	.param .u32 _Z21clip_gradients_kernelPPfPKiffi_param_4
)
{
	.reg .pred 	%p<6>;
	.reg .b32 	%r<14>;
	.reg .b32 	%f<7>;
	.reg .b64 	%rd<13>;

	ld.param.u64 	%rd3, [_Z21clip_gradients_kernelPPfPKiffi_param_0];
	ld.param.u64 	%rd4, [_Z21clip_gradients_kernelPPfPKiffi_param_1];
	ld.param.f32 	%f2, [_Z21clip_gradients_kernelPPfPKiffi_param_2];
	ld.param.f32 	%f3, [_Z21clip_gradients_kernelPPfPKiffi_param_3];
	ld.param.u32 	%r8, [_Z21clip_gradients_kernelPPfPKiffi_param_4];
	mov.u32 	%r9, %ctaid.x;
	mov.u32 	%r1, %ntid.x;
	mov.u32 	%r10, %tid.x;
	mad.lo.s32 	%r13, %r9, %r1, %r10;
	mov.u32 	%r3, %ctaid.y;
	setp.ge.s32 	%p1, %r3, %r8;
	@%p1 bra 	$L__BB1_4;
	cvta.to.global.u64 	%rd5, %rd3;
	cvta.to.global.u64 	%rd6, %rd4;
	mul.wide.u32 	%rd7, %r3, 8;
	add.s64 	%rd8, %rd5, %rd7;
	ld.global.nc.u64 	%rd1, [%rd8];
	mul.wide.u32 	%rd9, %r3, 4;
	add.s64 	%rd10, %rd6, %rd9;
	ld.global.nc.u32 	%r11, [%rd10];
	add.f32 	%f4, %f2, 0f358637BD;
	div.rn.f32 	%f1, %f3, %f4;
	setp.ge.f32 	%p2, %f1, 0f3F800000;
	setp.ge.s32 	%p3, %r13, %r11;
	or.pred  	%p4, %p2, %p3;
	@%p4 bra 	$L__BB1_4;
	mov.u32 	%r12, %nctaid.x;
	mul.lo.s32 	%r5, %r1, %r12;
	cvta.to.global.u64 	%rd2, %rd1;
$L__BB1_3:
	mul.wide.s32 	%rd11, %r13, 4;
	add.s64 	%rd12, %rd2, %rd11;
	ld.global.f32 	%f5, [%rd12];
	mul.f32 	%f6, %f1, %f5;
	st.global.f32 	[%rd12], %f6;
	add.s32 	%r13, %r13, %r5;
	setp.lt.s32 	%p5, %r13, %r11;
	@%p5 bra 	$L__BB1_3;
$L__BB1_4:
	ret;

}


// ===== COMPILED SASS (sm_100) =====

	.target	sm_100

	.elftype	@"ET_EXEC"


//--------------------- .note.nv.tkinfo           --------------------------
	.section	.note.nv.tkinfo,"",@"SHT_NOTE"
	.sectionflags	@"SHF_NOTE_NV_TKINFO"
	.tkinfo
        /*0018*/ 	.word	0x00000002
        /*0030*/ 	.string	""
        /*0030*/ 	.string	"ptxas"
        /*0030*/ 	.string	"Cuda compilation tools, release 13.0, V13.0.88"
        /*0030*/ 	.string	"Build cuda_13.0.r13.0/compiler.36424714_0"
        /*0030*/ 	.string	"-arch sm_100 -m 64 "



//--------------------- .note.nv.cuinfo           --------------------------
	.section	.note.nv.cuinfo,"",@"SHT_NOTE"
	.sectionflags	@"SHF_NOTE_NV_CUINFO"
        /*0018*/ 	.short	0x0002
        /*001a*/ 	.short	0x0064
        /*001c*/ 	.short	0x0082
	.zero		2


//--------------------- .nv.info                  --------------------------
	.section	.nv.info,"",@"SHT_CUDA_INFO"
	.align	4


	//----- nvinfo : EIATTR_REGCOUNT
	.align		4
        /*0000*/ 	.byte	0x04, 0x2f
        /*0002*/ 	.short	(.L_1 - .L_0)
	.align		4
.L_0:
        /*0004*/ 	.word	index@(_Z24compute_grad_norm_kernelPPfPKiS_i)
        /*0008*/ 	.word	0x0000000d


	//----- nvinfo : EIATTR_FRAME_SIZE
	.align		4
.L_1:
        /*000c*/ 	.byte	0x04, 0x11
        /*000e*/ 	.short	(.L_3 - .L_2)
	.align		4
.L_2:
        /*0010*/ 	.word	index@(_Z24compute_grad_norm_kernelPPfPKiS_i)
        /*0014*/ 	.word	0x00000000


	//----- nvinfo : EIATTR_REGCOUNT
	.align		4
.L_3:
        /*0018*/ 	.byte	0x04, 0x2f
        /*001a*/ 	.short	(.L_5 - .L_4)
	.align		4
.L_4:
        /*001c*/ 	.word	index@(_Z21clip_gradients_kernelPPfPKiffi)
        /*0020*/ 	.word	0x00000014


	//----- nvinfo : EIATTR_FRAME_SIZE
	.align		4
.L_5:
        /*0024*/ 	.byte	0x04, 0x11
        /*0026*/ 	.short	(.L_7 - .L_6)
	.align		4
.L_6:
        /*0028*/ 	.word	index@($__internal_0_$__cuda_sm3x_div_rn_noftz_f32_slowpath)
        /*002c*/ 	.word	0x00000000


	//----- nvinfo : EIATTR_FRAME_SIZE
	.align		4
.L_7:
        /*0030*/ 	.byte	0x04, 0x11
        /*0032*/ 	.short	(.L_9 - .L_8)
	.align		4
.L_8:
        /*0034*/ 	.word	index@(_Z21clip_gradients_kernelPPfPKiffi)
        /*0038*/ 	.word	0x00000000


	//----- nvinfo : EIATTR_MIN_STACK_SIZE
	.align		4
.L_9:
        /*003c*/ 	.byte	0x04, 0x12
        /*003e*/ 	.short	(.L_11 - .L_10)
	.align		4
.L_10:
        /*0040*/ 	.word	index@(_Z21clip_gradients_kernelPPfPKiffi)
        /*0044*/ 	.word	0x00000000


	//----- nvinfo : EIATTR_MIN_STACK_SIZE
	.align		4
.L_11:
        /*0048*/ 	.byte	0x04, 0x12
        /*004a*/ 	.short	(.L_13 - .L_12)
	.align		4
.L_12:
        /*004c*/ 	.word	index@(_Z24compute_grad_norm_kernelPPfPKiS_i)
        /*0050*/ 	.word	0x00000000
.L_13:


//--------------------- .nv.compat                --------------------------
	.section	.nv.compat,"",@"SHT_CUDA_COMPAT_INFO"
	.align	4
        /*0000*/ 	.byte	0x02, 0x09, 0x00, 0x00, 0x02, 0x02, 0x01, 0x00, 0x02, 0x05, 0x05, 0x00, 0x03, 0x07, 0x01, 0x01
        /*0010*/ 	.byte	0x02, 0x03, 0x00, 0x00, 0x02, 0x06, 0x01, 0x00, 0x04, 0x0b, 0x08, 0x00, 0x01, 0x00, 0x00, 0x00
        /*0020*/ 	.byte	0x00, 0x00, 0x00, 0x00


//--------------------- .nv.info._Z21clip_gradients_kernelPPfPKiffi --------------------------
	.section	.nv.info._Z21clip_gradients_kernelPPfPKiffi,"",@"SHT_CUDA_INFO"
	.sectionflags	@""
	.align	4


	//----- nvinfo : EIATTR_CUDA_API_VERSION
	.align		4
        /*0000*/ 	.byte	0x04, 0x37
        /*0002*/ 	.short	(.L_15 - .L_14)
.L_14:
        /*0004*/ 	.word	0x00000082


	//----- nvinfo : EIATTR_KPARAM_INFO
	.align		4
.L_15:
        /*0008*/ 	.byte	0x04, 0x17
        /*000a*/ 	.short	(.L_17 - .L_16)
.L_16:
        /*000c*/ 	.word	0x00000000
        /*0010*/ 	.short	0x0004
        /*0012*/ 	.short	0x0018
        /*0014*/ 	.byte	0x00, 0xf0, 0x11, 0x00


	//----- nvinfo : EIATTR_KPARAM_INFO
	.align		4
.L_17:
        /*0018*/ 	.byte	0x04, 0x17
        /*001a*/ 	.short	(.L_19 - .L_18)
.L_18:
        /*001c*/ 	.word	0x00000000
        /*0020*/ 	.short	0x0003
        /*0022*/ 	.short	0x0014
        /*0024*/ 	.byte	0x00, 0xf0, 0x11, 0x00


	//----- nvinfo : EIATTR_KPARAM_INFO
	.align		4
.L_19:
        /*0028*/ 	.byte	0x04, 0x17
        /*002a*/ 	.short	(.L_21 - .L_20)
.L_20:
        /*002c*/ 	.word	0x00000000
        /*0030*/ 	.short	0x0002
        /*0032*/ 	.short	0x0010
        /*0034*/ 	.byte	0x00, 0xf0, 0x11, 0x00


	//----- nvinfo : EIATTR_KPARAM_INFO
	.align		4
.L_21:
        /*0038*/ 	.byte	0x04, 0x17
        /*003a*/ 	.short	(.L_23 - .L_22)
.L_22:
        /*003c*/ 	.word	0x00000000
        /*0040*/ 	.short	0x0001
        /*0042*/ 	.short	0x0008
        /*0044*/ 	.byte	0x00, 0xf5, 0x21, 0x00


	//----- nvinfo : EIATTR_KPARAM_INFO
	.align		4
.L_23:
        /*0048*/ 	.byte	0x04, 0x17
        /*004a*/ 	.short	(.L_25 - .L_24)
.L_24:
        /*004c*/ 	.word	0x00000000
        /*0050*/ 	.short	0x0000
        /*0052*/ 	.short	0x0000
        /*0054*/ 	.byte	0x00, 0xf5, 0x21, 0x00


	//----- nvinfo : EIATTR_SPARSE_MMA_MASK
	.align		4
.L_25:
        /*0058*/ 	.byte	0x03, 0x50
        /*005a*/ 	.short	0x0000


	//----- nvinfo : EIATTR_MAXREG_COUNT
	.align		4
        /*005c*/ 	.byte	0x03, 0x1b
        /*005e*/ 	.short	0x00ff


	//----- nvinfo : EIATTR_MERCURY_ISA_VERSION
	.align		4
        /*0060*/ 	.byte	0x03, 0x5f
        /*0062*/ 	.short	0x0101


	//----- nvinfo : EIATTR_VRC_CTA_INIT_COUNT
	.align		4
        /*0064*/ 	.byte	0x02, 0x4a
	.zero		1
	.zero		1


	//----- nvinfo : EIATTR_EXIT_INSTR_OFFSETS
	.align		4
        /*0068*/ 	.byte	0x04, 0x1c
        /*006a*/ 	.short	(.L_27 - .L_26)


	//   ....[0]....
.L_26:
        /*006c*/ 	.word	0x00000050


	//   ....[1]....
        /*0070*/ 	.word	0x000001e0


	//   ....[2]....
        /*0074*/ 	.word	0x00000280


	//----- nvinfo : EIATTR_CRS_STACK_SIZE
	.align		4
.L_27:
        /*0078*/ 	.byte	0x04, 0x1e
        /*007a*/ 	.short	(.L_29 - .L_28)
.L_28:
        /*007c*/ 	.word	0x00000000


	//----- nvinfo : EIATTR_CBANK_PARAM_SIZE
	.align		4
.L_29:
        /*0080*/ 	.byte	0x03, 0x19
        /*0082*/ 	.short	0x001c


	//----- nvinfo : EIATTR_PARAM_CBANK
	.align		4
        /*0084*/ 	.byte	0x04, 0x0a
        /*0086*/ 	.short	(.L_31 - .L_30)
	.align		4
.L_30:
        /*0088*/ 	.word	index@(.nv.constant0._Z21clip_gradients_kernelPPfPKiffi)
        /*008c*/ 	.short	0x0380
        /*008e*/ 	.short	0x001c


	//----- nvinfo : EIATTR_SW_WAR
	.align		4
.L_31:
        /*0090*/ 	.byte	0x04, 0x36
        /*0092*/ 	.short	(.L_33 - .L_32)
.L_32:
        /*0094*/ 	.word	0x00000008
.L_33:


//--------------------- .nv.info._Z24compute_grad_norm_kernelPPfPKiS_i --------------------------
	.section	.nv.info._Z24compute_grad_norm_kernelPPfPKiS_i,"",@"SHT_CUDA_INFO"
	.sectionflags	@""
	.align	4


	//----- nvinfo : EIATTR_CUDA_API_VERSION
	.align		4
        /*0000*/ 	.byte	0x04, 0x37
        /*0002*/ 	.short	(.L_35 - .L_34)
.L_34:
        /*0004*/ 	.word	0x00000082


	//----- nvinfo : EIATTR_KPARAM_INFO
	.align		4
.L_35:
        /*0008*/ 	.byte	0x04, 0x17
        /*000a*/ 	.short	(.L_37 - .L_36)
.L_36:
        /*000c*/ 	.word	0x00000000
        /*0010*/ 	.short	0x0003
        /*0012*/ 	.short	0x0018
        /*0014*/ 	.byte	0x00, 0xf0, 0x11, 0x00


	//----- nvinfo : EIATTR_KPARAM_INFO
	.align		4
.L_37:
        /*0018*/ 	.byte	0x04, 0x17
        /*001a*/ 	.short	(.L_39 - .L_38)
.L_38:
        /*001c*/ 	.word	0x00000000
        /*0020*/ 	.short	0x0002
        /*0022*/ 	.short	0x0010
        /*0024*/ 	.byte	0x00, 0xf5, 0x21, 0x00


	//----- nvinfo : EIATTR_KPARAM_INFO
	.align		4
.L_39:
        /*0028*/ 	.byte	0x04, 0x17
        /*002a*/ 	.short	(.L_41 - .L_40)
.L_40:
        /*002c*/ 	.word	0x00000000
        /*0030*/ 	.short	0x0001
        /*0032*/ 	.short	0x0008
        /*0034*/ 	.byte	0x00, 0xf5, 0x21, 0x00


	//----- nvinfo : EIATTR_KPARAM_INFO
	.align		4
.L_41:
        /*0038*/ 	.byte	0x04, 0x17
        /*003a*/ 	.short	(.L_43 - .L_42)
.L_42:
        /*003c*/ 	.word	0x00000000
        /*0040*/ 	.short	0x0000
        /*0042*/ 	.short	0x0000
        /*0044*/ 	.byte	0x00, 0xf5, 0x21, 0x00


	//----- nvinfo : EIATTR_SPARSE_MMA_MASK
	.align		4
.L_43:
        /*0048*/ 	.byte	0x03, 0x50
        /*004a*/ 	.short	0x0000


	//----- nvinfo : EIATTR_MAXREG_COUNT
	.align		4
        /*004c*/ 	.byte	0x03, 0x1b
        /*004e*/ 	.short	0x00ff


	//----- nvinfo : EIATTR_NUM_BARRIERS
	.align		4
        /*0050*/ 	.byte	0x02, 0x4c
        /*0052*/ 	.byte	0x01
	.zero		1


	//----- nvinfo : EIATTR_MERCURY_ISA_VERSION
	.align		4
        /*0054*/ 	.byte	0x03, 0x5f
        /*0056*/ 	.short	0x0101


	//----- nvinfo : EIATTR_COOP_GROUP_MASK_REGIDS
	.align		4
        /*0058*/ 	.byte	0x04, 0x29
        /*005a*/ 	.short	(.L_45 - .L_44)


	//   ....[0]....
.L_44:
        /*005c*/ 	.word	0xffffffff


	//   ....[1]....
        /*0060*/ 	.word	0xffffffff


	//   ....[2]....
        /*0064*/ 	.word	0xffffffff


	//   ....[3]....
        /*0068*/ 	.word	0xffffffff


	//   ....[4]....
        /*006c*/ 	.word	0xffffffff


	//   ....[5]....
        /*0070*/ 	.word	0xffffffff


	//   ....[6]....
        /*0074*/ 	.word	0xffffffff


	//   ....[7]....
        /*0078*/ 	.word	0xffffffff


	//   ....[8]....
        /*007c*/ 	.word	0xffffffff


	//   ....[9]....
        /*0080*/ 	.word	0xffffffff


	//----- nvinfo : EIATTR_COOP_GROUP_INSTR_OFFSETS
	.align		4
.L_45:
        /*0084*/ 	.byte	0x04, 0x28
        /*0086*/ 	.short	(.L_47 - .L_46)


	//   ....[0]....
.L_46:
        /*0088*/ 	.word	0x000001e0


	//   ....[1]....
        /*008c*/ 	.word	0x00000240


	//   ....[2]....
        /*0090*/ 	.word	0x00000280


	//   ....[3]....
        /*0094*/ 	.word	0x000002a0


	//   ....[4]....
        /*0098*/ 	.word	0x000002c0


	//   ....[5]....
        /*009c*/ 	.word	0x000003a0


	//   ....[6]....
        /*00a0*/ 	.word	0x000003c0


	//   ....[7]....
        /*00a4*/ 	.word	0x000003e0


	//   ....[8]....
        /*00a8*/ 	.word	0x00000400


	//   ....[9]....
        /*00ac*/ 	.word	0x00000420


	//----- nvinfo : EIATTR_VRC_CTA_INIT_COUNT
	.align		4
.L_47:
        /*00b0*/ 	.byte	0x02, 0x4a
	.zero		1
	.zero		1


	//----- nvinfo : EIATTR_EXIT_INSTR_OFFSETS
	.align		4
        /*00b4*/ 	.byte	0x04, 0x1c
        /*00b6*/ 	.short	(.L_49 - .L_48)


	//   ....[0]....
.L_48:
        /*00b8*/ 	.word	0x00000040


	//   ....[1]....
        /*00bc*/ 	.word	0x00000300


	//   ....[2]....
        /*00c0*/ 	.word	0x00000430


	//   ....[3]....
        /*00c4*/ 	.word	0x00000480


	//----- nvinfo : EIATTR_CRS_STACK_SIZE
	.align		4
.L_49:
        /*00c8*/ 	.byte	0x04, 0x1e
        /*00ca*/ 	.short	(.L_51 - .L_50)
.L_50:
        /*00cc*/ 	.word	0x00000000


	//----- nvinfo : EIATTR_CBANK_PARAM_SIZE
	.align		4
.L_51:
        /*00d0*/ 	.byte	0x03, 0x19
        /*00d2*/ 	.short	0x001c


	//----- nvinfo : EIATTR_PARAM_CBANK
	.align		4
        /*00d4*/ 	.byte	0x04, 0x0a
        /*00d6*/ 	.short	(.L_53 - .L_52)
	.align		4
.L_52:
        /*00d8*/ 	.word	index@(.nv.constant0._Z24compute_grad_norm_kernelPPfPKiS_i)
        /*00dc*/ 	.short	0x0380
        /*00de*/ 	.short	0x001c


	//----- nvinfo : EIATTR_SW_WAR
	.align		4
.L_53:
        /*00e0*/ 	.byte	0x04, 0x36
        /*00e2*/ 	.short	(.L_55 - .L_54)
.L_54:
        /*00e4*/ 	.word	0x00000008
.L_55:


//--------------------- .nv.callgraph             --------------------------
	.section	.nv.callgraph,"",@"SHT_CUDA_CALLGRAPH"
	.align	4
	.sectionentsize	8
	.align		4
        /*0000*/ 	.word	0x00000000
	.align		4
        /*0004*/ 	.word	0xffffffff
	.align		4
        /*0008*/ 	.word	0x00000000
	.align		4
        /*000c*/ 	.word	0xfffffffe
	.align		4
        /*0010*/ 	.word	0x00000000
	.align		4
        /*0014*/ 	.word	0xfffffffd
	.align		4
        /*0018*/ 	.word	0x00000000
	.align		4
        /*001c*/ 	.word	0xfffffffc


//--------------------- .text._Z21clip_gradients_kernelPPfPKiffi --------------------------
	.section	.text._Z21clip_gradients_kernelPPfPKiffi,"ax",@progbits
	.align	128
        .global         _Z21clip_gradients_kernelPPfPKiffi
        .type           _Z21clip_gradients_kernelPPfPKiffi,@function
        .size           _Z21clip_gradients_kernelPPfPKiffi,(.L_x_15 - _Z21clip_gradients_kernelPPfPKiffi)
        .other          _Z21clip_gradients_kernelPPfPKiffi,@"STO_CUDA_ENTRY STV_DEFAULT"
_Z21clip_gradients_kernelPPfPKiffi:
.text._Z21clip_gradients_kernelPPfPKiffi:
[----:B------:R-:W-:Y:S01]  /*0000*/  LDC R1, c[0x0][0x37c] ;  /* 0x0000df00ff017b82 */ /* 0x000fe20000000800 */
[----:B------:R-:W0:Y:S01]  /*0010*/  S2R R7, SR_CTAID.Y ;  /* 0x0000000000077919 */ /* 0x000e220000002600 */
[----:B------:R-:W0:Y:S06]  /*0020*/  LDCU UR4, c[0x0][0x398] ;  /* 0x00007300ff0477ac */ /* 0x000e2c0008000800 */
[----:B------:R-:W1:Y:S01]  /*0030*/  S2UR UR6, SR_CTAID.X ;  /* 0x00000000000679c3 */ /* 0x000e620000002500 */
[----:B0-----:R-:W-:-:S13]  /*0040*/  ISETP.GE.AND P0, PT, R7, UR4, PT ;  /* 0x0000000407007c0c */ /* 0x001fda000bf06270 */
[----:B-1----:R-:W-:Y:S05]  /*0050*/  @P0 EXIT ;  /* 0x000000000000094d */ /* 0x002fea0003800000 */
[----:B------:R-:W0:Y:S01]  /*0060*/  LDC.64 R4, c[0x0][0x380] ;  /* 0x0000e000ff047b82 */ /* 0x000e220000000a00 */
[----:B------:R-:W1:Y:S07]  /*0070*/  LDCU.64 UR4, c[0x0][0x358] ;  /* 0x00006b00ff0477ac */ /* 0x000e6e0008000a00 */
[----:B------:R-:W2:Y:S08]  /*0080*/  LDC.64 R12, c[0x0][0x390] ;  /* 0x0000e400ff0c7b82 */ /* 0x000eb00000000a00 */
[----:B------:R-:W3:Y:S01]  /*0090*/  LDC.64 R2, c[0x0][0x388] ;  /* 0x0000e200ff027b82 */ /* 0x000ee20000000a00 */
[----:B0-----:R-:W-:-:S06]  /*00a0*/  IMAD.WIDE.U32 R4, R7, 0x8, R4 ;  /* 0x0000000807047825 */ /* 0x001fcc00078e0004 */
[----:B-1----:R-:W5:Y:S01]  /*00b0*/  LDG.E.64.CONSTANT R4, desc[UR4][R4.64] ;  /* 0x0000000404047981 */ /* 0x002f62000c1e9b00 */
[----:B--2---:R-:W-:Y:S01]  /*00c0*/  FADD R12, R12, 9.9999999747524270788e-07 ;  /* 0x358637bd0c0c7421 */ /* 0x004fe20000000000 */
[----:B------:R-:W0:Y:S01]  /*00d0*/  S2R R11, SR_TID.X ;  /* 0x00000000000b7919 */ /* 0x000e220000002100 */
[----:B---3--:R-:W-:Y:S02]  /*00e0*/  IMAD.WIDE.U32 R2, R7, 0x4, R2 ;  /* 0x0000000407027825 */ /* 0x008fe400078e0002 */
[----:B------:R-:W1:Y:S01]  /*00f0*/  MUFU.RCP R7, R12 ;  /* 0x0000000c00077308 */ /* 0x000e620000001000 */
[----:B------:R-:W0:Y:S03]  /*0100*/  LDC R6, c[0x0][0x360] ;  /* 0x0000d800ff067b82 */ /* 0x000e260000000800 */
[----:B------:R2:W5:Y:S04]  /*0110*/  LDG.E.CONSTANT R2, desc[UR4][R2.64] ;  /* 0x0000000402027981 */ /* 0x000568000c1e9900 */
[----:B------:R-:W3:Y:S01]  /*0120*/  FCHK P0, R13, R12 ;  /* 0x0000000c0d007302 */ /* 0x000ee20000000000 */
[----:B-1----:R-:W-:-:S04]  /*0130*/  FFMA R0, -R12, R7, 1 ;  /* 0x3f8000000c007423 */ /* 0x002fc80000000107 */
[----:B------:R-:W-:-:S04]  /*0140*/  FFMA R0, R7, R0, R7 ;  /* 0x0000000007007223 */ /* 0x000fc80000000007 */
[----:B------:R-:W-:Y:S01]  /*0150*/  FFMA R9, R0, R13, RZ ;  /* 0x0000000d00097223 */ /* 0x000fe200000000ff */
[----:B0-----:R-:W-:-:S03]  /*0160*/  IMAD R7, R6, UR6, R11 ;  /* 0x0000000606077c24 */ /* 0x001fc6000f8e020b */
[----:B--2---:R-:W-:-:S04]  /*0170*/  FFMA R3, -R12, R9, R13 ;  /* 0x000000090c037223 */ /* 0x004fc8000000010d */
[----:B------:R-:W-:Y:S01]  /*0180*/  FFMA R0, R0, R3, R9 ;  /* 0x0000000300007223 */ /* 0x000fe20000000009 */
[----:B---3--:R-:W-:Y:S06]  /*0190*/  @!P0 BRA `(.L_x_0) ;  /* 0x0000000000088947 */ /* 0x008fec0003800000 */
[----:B------:R-:W-:-:S07]  /*01a0*/  MOV R8, 0x1c0 ;  /* 0x000001c000087802 */ /* 0x000fce0000000f00 */
[----:B-----5:R-:W-:Y:S05]  /*01b0*/  CALL.REL.NOINC `($__internal_0_$__cuda_sm3x_div_rn_noftz_f32_slowpath) ;  /* 0x0000000000347944 */ /* 0x020fea0003c00000 */
.L_x_0:
[----:B-----5:R-:W-:-:S04]  /*01c0*/  ISETP.GE.AND P0, PT, R7, R2, PT ;  /* 0x000000020700720c */ /* 0x020fc80003f06270 */
[----:B------:R-:W-:-:S13]  /*01d0*/  FSETP.GE.OR P0, PT, R0, 1, P0 ;  /* 0x3f8000000000780b */ /* 0x000fda0000706400 */
[----:B------:R-:W-:Y:S05]  /*01e0*/  @P0 EXIT ;  /* 0x000000000000094d */ /* 0x000fea0003800000 */
[----:B------:R-:W0:Y:S02]  /*01f0*/  LDCU UR6, c[0x0][0x370] ;  /* 0x00006e00ff0677ac */ /* 0x000e240008000800 */
[----:B0-----:R-:W-:-:S07]  /*0200*/  IMAD R6, R6, UR6, RZ ;  /* 0x0000000606067c24 */ /* 0x001fce000f8e02ff */
.L_x_1:
[----:B0-----:R-:W-:-:S05]  /*0210*/  IMAD.WIDE R8, R7, 0x4, R4 ;  /* 0x0000000407087825 */ /* 0x001fca00078e0204 */
[----:B------:R-:W2:Y:S01]  /*0220*/  LDG.E R3, desc[UR4][R8.64] ;  /* 0x0000000408037981 */ /* 0x000ea2000c1e1900 */
[----:B------:R-:W-:-:S05]  /*0230*/  IMAD.IADD R7, R6, 0x1, R7 ;  /* 0x0000000106077824 */ /* 0x000fca00078e0207 */
[----:B------:R-:W-:Y:S01]  /*0240*/  ISETP.GE.AND P0, PT, R7, R2, PT ;  /* 0x000000020700720c */ /* 0x000fe20003f06270 */
[----:B--2---:R-:W-:-:S05]  /*0250*/  FMUL R3, R3, R0 ;  /* 0x0000000003037220 */ /* 0x004fca0000400000 */
[----:B------:R0:W-:Y:S07]  /*0260*/  STG.E desc[UR4][R8.64], R3 ;  /* 0x0000000308007986 */ /* 0x0001ee000c101904 */
[----:B------:R-:W-:Y:S05]  /*0270*/  @!P0 BRA `(.L_x_1) ;  /* 0xfffffffc00e48947 */ /* 0x000fea000383ffff */
[----:B------:R-:W-:Y:S05]  /*0280*/  EXIT ;  /* 0x000000000000794d */ /* 0x000fea0003800000 */
        .weak           $__internal_0_$__cuda_sm3x_div_rn_noftz_f32_slowpath
        .type           $__internal_0_$__cuda_sm3x_div_rn_noftz_f32_slowpath,@function
        .size           $__internal_0_$__cuda_sm3x_div_rn_noftz_f32_slowpath,(.L_x_15 - $__internal_0_$__cuda_sm3x_div_rn_noftz_f32_slowpath)
$__internal_0_$__cuda_sm3x_div_rn_noftz_f32_slowpath:
[----:B------:R-:W0:Y:S01]  /*0290*/  LDC R3, c[0x0][0x394] ;  /* 0x0000e500ff037b82 */ /* 0x000e220000000800 */
[----:B------:R-:W-:-:S04]  /*02a0*/  SHF.R.U32.HI R10, RZ, 0x17, R12 ;  /* 0x00000017ff0a7819 */ /* 0x000fc8000001160c */
[----:B------:R-:W-:-:S03]  /*02b0*/  LOP3.LUT R10, R10, 0xff, RZ, 0xc0, !PT ;  /* 0x000000ff0a0a7812 */ /* 0x000fc600078ec0ff */
[----:B------:R-:W1:Y:S02]  /*02c0*/  LDC R13, c[0x0][0x394] ;  /* 0x0000e500ff0d7b82 */ /* 0x000e640000000800 */
[----:B------:R-:W-:-:S05]  /*02d0*/  VIADD R15, R10, 0xffffffff ;  /* 0xffffffff0a0f7836 */ /* 0x000fca0000000000 */
[----:B------:R-:W-:Y:S02]  /*02e0*/  ISETP.GT.U32.AND P0, PT, R15, 0xfd, PT ;  /* 0x000000fd0f00780c */ /* 0x000fe40003f04070 */
[----:B0-----:R-:W-:-:S04]  /*02f0*/  SHF.R.U32.HI R0, RZ, 0x17, R3 ;  /* 0x00000017ff007819 */ /* 0x001fc80000011603 */
[----:B------:R-:W-:-:S05]  /*0300*/  LOP3.LUT R11, R0, 0xff, RZ, 0xc0, !PT ;  /* 0x000000ff000b7812 */ /* 0x000fca00078ec0ff */
[----:B------:R-:W-:-:S05]  /*0310*/  VIADD R14, R11, 0xffffffff ;  /* 0xffffffff0b0e7836 */ /* 0x000fca0000000000 */
[----:B------:R-:W-:-:S13]  /*0320*/  ISETP.GT.U32.OR P0, PT, R14, 0xfd, P0 ;  /* 0x000000fd0e00780c */ /* 0x000fda0000704470 */
[----:B------:R-:W-:Y:S01]  /*0330*/  @!P0 IMAD.MOV.U32 R9, RZ, RZ, RZ ;  /* 0x000000ffff098224 */ /* 0x000fe200078e00ff */
[----:B-1----:R-:W-:Y:S06]  /*0340*/  @!P0 BRA `(.L_x_2) ;  /* 0x0000000000608947 */ /* 0x002fec0003800000 */
[----:B------:R-:W-:Y:S01]  /*0350*/  FSETP.GTU.FTZ.AND P0, PT, |R3|, +INF , PT ;  /* 0x7f8000000300780b */ /* 0x000fe20003f1c200 */
[----:B------:R-:W-:Y:S01]  /*0360*/  IMAD.MOV.U32 R0, RZ, RZ, R12 ;  /* 0x000000ffff007224 */ /* 0x000fe200078e000c */
[----:B------:R-:W-:-:S04]  /*0370*/  FSETP.GTU.FTZ.AND P1, PT, |R12|, +INF , PT ;  /* 0x7f8000000c00780b */ /* 0x000fc80003f3c200 */
[----:B------:R-:W-:-:S13]  /*0380*/  PLOP3.LUT P0, PT, P0, P1, PT, 0xf8, 0x8f ;  /* 0x00000000008f781c */ /* 0x000fda0000703f70 */
[----:B------:R-:W-:Y:S05]  /*0390*/  @P0 BRA `(.L_x_3) ;  /* 0x0000000400440947 */ /* 0x000fea0003800000 */
[----:B------:R-:W-:-:S13]  /*03a0*/  LOP3.LUT P0, RZ, R12, 0x7fffffff, R13, 0xc8, !PT ;  /* 0x7fffffff0cff7812 */ /* 0x000fda000780c80d */
[----:B------:R-:W-:Y:S05]  /*03b0*/  @!P0 BRA `(.L_x_4) ;  /* 0x0000000400348947 */ /* 0x000fea0003800000 */
[C---:B------:R-:W-:Y:S02]  /*03c0*/  FSETP.NEU.FTZ.AND P2, PT, |R3|.reuse, +INF , PT ;  /* 0x7f8000000300780b */ /* 0x040fe40003f5d200 */
[----:B------:R-:W-:Y:S02]  /*03d0*/  FSETP.NEU.FTZ.AND P1, PT, |R0|, +INF , PT ;  /* 0x7f8000000000780b */ /* 0x000fe40003f3d200 */
[----:B------:R-:W-:-:S11]  /*03e0*/  FSETP.NEU.FTZ.AND P0, PT, |R3|, +INF , PT ;  /* 0x7f8000000300780b */ /* 0x000fd60003f1d200 */
[----:B------:R-:W-:Y:S05]  /*03f0*/  @!P1 BRA !P2, `(.L_x_4) ;  /* 0x0000000400249947 */ /* 0x000fea0005000000 */
[----:B------:R-:W-:-:S04]  /*0400*/  LOP3.LUT P2, RZ, R13, 0x7fffffff, RZ, 0xc0, !PT ;  /* 0x7fffffff0dff7812 */ /* 0x000fc8000784c0ff */
[----:B------:R-:W-:-:S13]  /*0410*/  PLOP3.LUT P1, PT, P1, P2, PT, 0x2f, 0xf2 ;  /* 0x0000000000f2781c */ /* 0x000fda0000f24577 */
[----:B------:R-:W-:Y:S05]  /*0420*/  @P1 BRA `(.L_x_5) ;  /* 0x0000000400101947 */ /* 0x000fea0003800000 */
[----:B------:R-:W-:-:S04]  /*0430*/  LOP3.LUT P1, RZ, R12, 0x7fffffff, RZ, 0xc0, !PT ;  /* 0x7fffffff0cff7812 */ /* 0x000fc8000782c0ff */
[----:B------:R-:W-:-:S13]  /*0440*/  PLOP3.LUT P0, PT, P0, P1, PT, 0x2f, 0xf2 ;  /* 0x0000000000f2781c */ /* 0x000fda0000702577 */
[----:B------:R-:W-:Y:S05]  /*0450*/  @P0 BRA `(.L_x_6) ;  /* 0x0000000000f80947 */ /* 0x000fea0003800000 */
[----:B------:R-:W-:Y:S02]  /*0460*/  ISETP.GE.AND P0, PT, R14, RZ, PT ;  /* 0x000000ff0e00720c */ /* 0x000fe40003f06270 */
[----:B------:R-:W-:-:S11]  /*0470*/  ISETP.GE.AND P1, PT, R15, RZ, PT ;  /* 0x000000ff0f00720c */ /* 0x000fd60003f26270 */
[----:B------:R-:W-:Y:S02]  /*0480*/  @P0 IMAD.MOV.U32 R9, RZ, RZ, RZ ;  /* 0x000000ffff090224 */ /* 0x000fe400078e00ff */
[----:B------:R-:W-:Y:S01]  /*0490*/  @!P0 FFMA R13, R3, 1.84467440737095516160e+19, RZ ;  /* 0x5f800000030d8823 */ /* 0x000fe200000000ff */
[----:B------:R-:W-:Y:S02]  /*04a0*/  @!P0 IMAD.MOV.U32 R9, RZ, RZ, -0x40 ;  /* 0xffffffc0ff098424 */ /* 0x000fe400078e00ff */
[----:B------:R-:W-:Y:S02]  /*04b0*/  @!P1 FFMA R12, R0, 1.84467440737095516160e+19, RZ ;  /* 0x5f800000000c9823 */ /* 0x000fe400000000ff */
[----:B------:R-:W-:-:S07]  /*04c0*/  @!P1 VIADD R9, R9, 0x40 ;  /* 0x0000004009099836 */ /* 0x000fce0000000000 */
.L_x_2:
[----:B------:R-:W-:Y:S01]  /*04d0*/  LEA R3, R10, 0xc0800000, 0x17 ;  /* 0xc08000000a037811 */ /* 0x000fe200078eb8ff */
[----:B------:R-:W-:-:S04]  /*04e0*/  VIADD R11, R11, 0xffffff81 ;  /* 0xffffff810b0b7836 */ /* 0x000fc80000000000 */
[----:B------:R-:W-:Y:S01]  /*04f0*/  IMAD.IADD R3, R12, 0x1, -R3 ;  /* 0x000000010c037824 */ /* 0x000fe200078e0a03 */
[C---:B------:R-:W-:Y:S01]  /*0500*/  IADD3 R10, PT, PT, R11.reuse, 0x7f, -R10 ;  /* 0x0000007f0b0a7810 */ /* 0x040fe20007ffe80a */
[----:B------:R-:W-:Y:S02]  /*0510*/  IMAD R0, R11, -0x800000, R13 ;  /* 0xff8000000b007824 */ /* 0x000fe400078e020d */
[----:B------:R-:W0:Y:S01]  /*0520*/  MUFU.RCP R12, R3 ;  /* 0x00000003000c7308 */ /* 0x000e220000001000 */
[----:B------:R-:W-:Y:S01]  /*0530*/  FADD.FTZ R15, -R3, -RZ ;  /* 0x800000ff030f7221 */ /* 0x000fe20000010100 */
[----:B------:R-:W-:-:S03]  /*0540*/  IMAD.IADD R10, R10, 0x1, R9 ;  /* 0x000000010a0a7824 */ /* 0x000fc600078e0209 */
[----:B0-----:R-:W-:-:S04]  /*0550*/  FFMA R17, R12, R15, 1 ;  /* 0x3f8000000c117423 */ /* 0x001fc8000000000f */
[----:B------:R-:W-:-:S04]  /*0560*/  FFMA R17, R12, R17, R12 ;  /* 0x000000110c117223 */ /* 0x000fc8000000000c */
[----:B------:R-:W-:-:S04]  /*0570*/  FFMA R12, R0, R17, RZ ;  /* 0x00000011000c7223 */ /* 0x000fc800000000ff */
[----:B------:R-:W-:-:S04]  /*0580*/  FFMA R13, R15, R12, R0 ;  /* 0x0000000c0f0d7223 */ /* 0x000fc80000000000 */
[----:B------:R-:W-:-:S04]  /*0590*/  FFMA R12, R17, R13, R12 ;  /* 0x0000000d110c7223 */ /* 0x000fc8000000000c */
[----:B------:R-:W-:-:S04]  /*05a0*/  FFMA R15, R15, R12, R0 ;  /* 0x0000000c0f0f7223 */ /* 0x000fc80000000000 */
[----:B------:R-:W-:-:S05]  /*05b0*/  FFMA R0, R17, R15, R12 ;  /* 0x0000000f11007223 */ /* 0x000fca000000000c */
[----:B------:R-:W-:-:S04]  /*05c0*/  SHF.R.U32.HI R3, RZ, 0x17, R0 ;  /* 0x00000017ff037819 */ /* 0x000fc80000011600 */
[----:B------:R-:W-:-:S05]  /*05d0*/  LOP3.LUT R3, R3, 0xff, RZ, 0xc0, !PT ;  /* 0x000000ff03037812 */ /* 0x000fca00078ec0ff */
[----:B------:R-:W-:-:S04]  /*05e0*/  IMAD.IADD R11, R3, 0x1, R10 ;  /* 0x00000001030b7824 */ /* 0x000fc800078e020a */
[----:B------:R-:W-:-:S05]  /*05f0*/  VIADD R3, R11, 0xffffffff ;  /* 0xffffffff0b037836 */ /* 0x000fca0000000000 */
[----:B------:R-:W-:-:S13]  /*0600*/  ISETP.GE.U32.AND P0, PT, R3, 0xfe, PT ;  /* 0x000000fe0300780c */ /* 0x000fda0003f06070 */
[----:B------:R-:W-:Y:S05]  /*0610*/  @!P0 BRA `(.L_x_7) ;  /* 0x0000000000808947 */ /* 0x000fea0003800000 */
[----:B------:R-:W-:-:S13]  /*0620*/  ISETP.GT.AND P0, PT, R11, 0xfe, PT ;  /* 0x000000fe0b00780c */ /* 0x000fda0003f04270 */
[----:B------:R-:W-:Y:S05]  /*0630*/  @P0 BRA `(.L_x_8) ;  /* 0x00000000006c0947 */ /* 0x000fea0003800000 */
[----:B------:R-:W-:-:S13]  /*0640*/  ISETP.GE.AND P0, PT, R11, 0x1, PT ;  /* 0x000000010b00780c */ /* 0x000fda0003f06270 */
[----:B------:R-:W-:Y:S05]  /*0650*/  @P0 BRA `(.L_x_9) ;  /* 0x0000000000980947 */ /* 0x000fea0003800000 */
[----:B------:R-:W-:Y:S02]  /*0660*/  ISETP.GE.AND P0, PT, R11, -0x18, PT ;  /* 0xffffffe80b00780c */ /* 0x000fe40003f06270 */
[----:B------:R-:W-:-:S11]  /*0670*/  LOP3.LUT R0, R0, 0x80000000, RZ, 0xc0, !PT ;  /* 0x8000000000007812 */ /* 0x000fd600078ec0ff */
[----:B------:R-:W-:Y:S05]  /*0680*/  @!P0 BRA `(.L_x_9) ;  /* 0x00000000008c8947 */ /* 0x000fea0003800000 */
[CCC-:B------:R-:W-:Y:S01]  /*0690*/  FFMA.RZ R3, R17.reuse, R15.reuse, R12.reuse ;  /* 0x0000000f11037223 */ /* 0x1c0fe2000000c00c */
[-CC-:B------:R-:W-:Y:S01]  /*06a0*/  FFMA.RM R10, R17, R15.reuse, R12.reuse ;  /* 0x0000000f110a7223 */ /* 0x180fe2000000400c */
[C---:B------:R-:W-:Y:S02]  /*06b0*/  ISETP.NE.AND P2, PT, R11.reuse, RZ, PT ;  /* 0x000000ff0b00720c */ /* 0x040fe40003f45270 */
[----:B------:R-:W-:Y:S02]  /*06c0*/  ISETP.NE.AND P1, PT, R11, RZ, PT ;  /* 0x000000ff0b00720c */ /* 0x000fe40003f25270 */
[----:B------:R-:W-:Y:S01]  /*06d0*/  LOP3.LUT R9, R3, 0x7fffff, RZ, 0xc0, !PT ;  /* 0x007fffff03097812 */ /* 0x000fe200078ec0ff */
[----:B------:R-:W-:Y:S01]  /*06e0*/  FFMA.RP R3, R17, R15, R12 ;  /* 0x0000000f11037223 */ /* 0x000fe2000000800c */
[----:B------:R-:W-:Y:S02]  /*06f0*/  VIADD R12, R11, 0x20 ;  /* 0x000000200b0c7836 */ /* 0x000fe40000000000 */
[----:B------:R-:W-:Y:S01]  /*0700*/  LOP3.LUT R9, R9, 0x800000, RZ, 0xfc, !PT ;  /* 0x0080000009097812 */ /* 0x000fe200078efcff */
[----:B------:R-:W-:Y:S01]  /*0710*/  IMAD.MOV R11, RZ, RZ, -R11 ;  /* 0x000000ffff0b7224 */ /* 0x000fe200078e0a0b */
[----:B------:R-:W-:-:S02]  /*0720*/  FSETP.NEU.FTZ.AND P0, PT, R3, R10, PT ;  /* 0x0000000a0300720b */ /* 0x000fc40003f1d000 */
[----:B------:R-:W-:Y:S02]  /*0730*/  SHF.L.U32 R12, R9, R12, RZ ;  /* 0x0000000c090c7219 */ /* 0x000fe400000006ff */
[----:B------:R-:W-:Y:S02]  /*0740*/  SEL R10, R11, RZ, P2 ;  /* 0x000000ff0b0a7207 */ /* 0x000fe40001000000 */
[----:B------:R-:W-:Y:S02]  /*0750*/  ISETP.NE.AND P1, PT, R12, RZ, P1 ;  /* 0x000000ff0c00720c */ /* 0x000fe40000f25270 */
[----:B------:R-:W-:Y:S02]  /*0760*/  SHF.R.U32.HI R10, RZ, R10, R9 ;  /* 0x0000000aff0a7219 */ /* 0x000fe40000011609 */
[----:B------:R-:W-:Y:S02]  /*0770*/  PLOP3.LUT P0, PT, P0, P1, PT, 0xf8, 0x8f ;  /* 0x00000000008f781c */ /* 0x000fe40000703f70 */
[----:B------:R-:W-:-:S02]  /*0780*/  SHF.R.U32.HI R12, RZ, 0x1, R10 ;  /* 0x00000001ff0c7819 */ /* 0x000fc4000001160a */
[----:B------:R-:W-:-:S04]  /*0790*/  SEL R3, RZ, 0x1, !P0 ;  /* 0x00000001ff037807 */ /* 0x000fc80004000000 */
[----:B------:R-:W-:-:S04]  /*07a0*/  LOP3.LUT R3, R3, 0x1, R12, 0xf8, !PT ;  /* 0x0000000103037812 */ /* 0x000fc800078ef80c */
[----:B------:R-:W-:-:S05]  /*07b0*/  LOP3.LUT R3, R3, R10, RZ, 0xc0, !PT ;  /* 0x0000000a03037212 */ /* 0x000fca00078ec0ff */
[----:B------:R-:W-:-:S05]  /*07c0*/  IMAD.IADD R3, R12, 0x1, R3 ;  /* 0x000000010c037824 */ /* 0x000fca00078e0203 */
[----:B------:R-:W-:Y:S01]  /*07d0*/  LOP3.LUT R0, R3, R0, RZ, 0xfc, !PT ;  /* 0x0000000003007212 */ /* 0x000fe200078efcff */
[----:B------:R-:W-:Y:S06]  /*07e0*/  BRA `(.L_x_9) ;  /* 0x0000000000347947 */ /* 0x000fec0003800000 */
.L_x_8:
[----:B------:R-:W-:-:S04]  /*07f0*/  LOP3.LUT R0, R0, 0x80000000, RZ, 0xc0, !PT ;  /* 0x8000000000007812 */ /* 0x000fc800078ec0ff */
[----:B------:R-:W-:Y:S01]  /*0800*/  LOP3.LUT R0, R0, 0x7f800000, RZ, 0xfc, !PT ;  /* 0x7f80000000007812 */ /* 0x000fe200078efcff */
[----:B------:R-:W-:Y:S06]  /*0810*/  BRA `(.L_x_9) ;  /* 0x0000000000287947 */ /* 0x000fec0003800000 */
.L_x_7:
[----:B------:R-:W-:Y:S01]  /*0820*/  IMAD R0, R10, 0x800000, R0 ;  /* 0x008000000a007824 */ /* 0x000fe200078e0200 */
[----:B------:R-:W-:Y:S06]  /*0830*/  BRA `(.L_x_9) ;  /* 0x0000000000207947 */ /* 0x000fec0003800000 */
.L_x_6:
[----:B------:R-:W-:-:S04]  /*0840*/  LOP3.LUT R0, R12, 0x80000000, R13, 0x48, !PT ;  /* 0x800000000c007812 */ /* 0x000fc800078e480d */
[----:B------:R-:W-:Y:S01]  /*0850*/  LOP3.LUT R0, R0, 0x7f800000, RZ, 0xfc, !PT ;  /* 0x7f80000000007812 */ /* 0x000fe200078efcff */
[----:B------:R-:W-:Y:S06]  /*0860*/  BRA `(.L_x_9) ;  /* 0x0000000000147947 */ /* 0x000fec0003800000 */
.L_x_5:
[----:B------:R-:W-:Y:S01]  /*0870*/  LOP3.LUT R0, R12, 0x80000000, R13, 0x48, !PT ;  /* 0x800000000c007812 */ /* 0x000fe200078e480d */
[----:B------:R-:W-:Y:S06]  /*0880*/  BRA `(.L_x_9) ;  /* 0x00000000000c7947 */ /* 0x000fec0003800000 */
.L_x_4:
[----:B------:R-:W0:Y:S01]  /*0890*/  MUFU.RSQ R0, -QNAN ;  /* 0xffc0000000007908 */ /* 0x000e220000001400 */
[----:B------:R-:W-:Y:S05]  /*08a0*/  BRA `(.L_x_9) ;  /* 0x0000000000047947 */ /* 0x000fea0003800000 */
.L_x_3:
[----:B------:R-:W-:-:S07]  /*08b0*/  FADD.FTZ R0, R0, R3 ;  /* 0x0000000300007221 */ /* 0x000fce0000010000 */
.L_x_9:
[----:B------:R-:W-:-:S04]  /*08c0*/  IMAD.MOV.U32 R9, RZ, RZ, 0x0 ;  /* 0x00000000ff097424 */ /* 0x000fc800078e00ff */
[----:B0-----:R-:W-:Y:S05]  /*08d0*/  RET.REL.NODEC R8 `(_Z21clip_gradients_kernelPPfPKiffi) ;  /* 0xfffffff408c87950 */ /* 0x001fea0003c3ffff */
.L_x_10:
[----:B------:R-:W-:-:S00]  /*08e0*/  BRA `(.L_x_10) ;  /* 0xfffffffc00fc7947 */ /* 0x000fc0000383ffff */
[----:B------:R-:W-:-:S00]  /*08f0*/  NOP ;  /* 0x0000000000007918 */ /* 0x000fc00000000000 */
        /* <DEDUP_REMOVED lines=8> */
.L_x_15:


//--------------------- .text._Z24compute_grad_norm_kernelPPfPKiS_i --------------------------
	.section	.text._Z24compute_grad_norm_kernelPPfPKiS_i,"ax",@progbits
	.align	128
        .global         _Z24compute_grad_norm_kernelPPfPKiS_i
        .type           _Z24compute_grad_norm_kernelPPfPKiS_i,@function
        .size           _Z24compute_grad_norm_kernelPPfPKiS_i,(.L_x_17 - _Z24compute_grad_norm_kernelPPfPKiS_i)
        .other          _Z24compute_grad_norm_kernelPPfPKiS_i,@"STO_CUDA_ENTRY STV_DEFAULT"
_Z24compute_grad_norm_kernelPPfPKiS_i:
.text._Z24compute_grad_norm_kernelPPfPKiS_i:
[----:B------:R-:W-:Y:S01]  /*0000*/  LDC R1, c[0x0][0x37c] ;  /* 0x0000df00ff017b82 */ /* 0x000fe20000000800 */
[----:B------:R-:W0:Y:S01]  /*0010*/  S2R R0, SR_CTAID.Y ;  /* 0x0000000000007919 */ /* 0x000e220000002600 */
[----:B------:R-:W0:Y:S02]  /*0020*/  LDCU UR4, c[0x0][0x398] ;  /* 0x00007300ff0477ac */ /* 0x000e240008000800 */
[----:B0-----:R-:W-:-:S13]  /*0030*/  ISETP.GE.AND P0, PT, R0, UR4, PT ;  /* 0x0000000400007c0c */ /* 0x001fda000bf06270 */
[----:B------:R-:W-:Y:S05]  /*0040*/  @P0 EXIT ;  /* 0x000000000000094d */ /* 0x000fea0003800000 */
[----:B------:R-:W0:Y:S01]  /*0050*/  LDC.64 R4, c[0x0][0x388] ;  /* 0x0000e200ff047b82 */ /* 0x000e220000000a00 */
[----:B------:R-:W1:Y:S01]  /*0060*/  LDCU.64 UR6, c[0x0][0x358] ;  /* 0x00006b00ff0677ac */ /* 0x000e620008000a00 */
[----:B------:R-:W2:Y:S01]  /*0070*/  S2R R3, SR_CTAID.X ;  /* 0x0000000000037919 */ /* 0x000ea20000002500 */
[----:B------:R-:W2:Y:S01]  /*0080*/  S2R R2, SR_TID.X ;  /* 0x0000000000027919 */ /* 0x000ea20000002100 */
[----:B------:R-:W2:Y:S04]  /*0090*/  LDCU UR5, c[0x0][0x360] ;  /* 0x00006c00ff0577ac */ /* 0x000ea80008000800 */
[----:B------:R-:W3:Y:S01]  /*00a0*/  LDC.64 R6, c[0x0][0x380] ;  /* 0x0000e000ff067b82 */ /* 0x000ee20000000a00 */
[----:B0-----:R-:W-:-:S05]  /*00b0*/  IMAD.WIDE.U32 R4, R0, 0x4, R4 ;  /* 0x0000000400047825 */ /* 0x001fca00078e0004 */
[----:B-1----:R-:W4:Y:S01]  /*00c0*/  LDG.E.CONSTANT R8, desc[UR6][R4.64] ;  /* 0x0000000604087981 */ /* 0x002f22000c1e9900 */
[----:B------:R-:W-:Y:S01]  /*00d0*/  BSSY.RECONVERGENT B0, `(.L_x_11) ;  /* 0x0000010000007945 */ /* 0x000fe20003800200 */
[----:B------:R-:W-:Y:S02]  /*00e0*/  HFMA2 R9, -RZ, RZ, 0, 0 ;  /* 0x00000000ff097431 */ /* 0x000fe400000001ff */
[----:B--2---:R-:W-:-:S05]  /*00f0*/  IMAD R3, R3, UR5, R2 ;  /* 0x0000000503037c24 */ /* 0x004fca000f8e0202 */
[----:B----4-:R-:W-:-:S13]  /*0100*/  ISETP.GE.AND P0, PT, R3, R8, PT ;  /* 0x000000080300720c */ /* 0x010fda0003f06270 */
[----:B---3--:R-:W-:Y:S05]  /*0110*/  @P0 BRA `(.L_x_12) ;  /* 0x00000000002c0947 */ /* 0x008fea0003800000 */
[----:B------:R-:W-:-:S06]  /*0120*/  IMAD.WIDE.U32 R4, R0, 0x8, R6 ;  /* 0x0000000800047825 */ /* 0x000fcc00078e0006 */
[----:B------:R-:W5:Y:S01]  /*0130*/  LDG.E.64.CONSTANT R4, desc[UR6][R4.64] ;  /* 0x0000000604047981 */ /* 0x000f62000c1e9b00 */
[----:B------:R-:W0:Y:S01]  /*0140*/  LDC R10, c[0x0][0x370] ;  /* 0x0000dc00ff0a7b82 */ /* 0x000e220000000800 */
[----:B------:R-:W-:Y:S01]  /*0150*/  MOV R9, RZ ;  /* 0x000000ff00097202 */ /* 0x000fe20000000f00 */
[----:B0-----:R-:W-:-:S07]  /*0160*/  IMAD R10, R10, UR5, RZ ;  /* 0x000000050a0a7c24 */ /* 0x001fce000f8e02ff */
.L_x_13:
[----:B-----5:R-:W-:-:S06]  /*0170*/  IMAD.WIDE R6, R3, 0x4, R4 ;  /* 0x0000000403067825 */ /* 0x020fcc00078e0204 */
[----:B------:R-:W2:Y:S01]  /*0180*/  LD.E R6, desc[UR6][R6.64] ;  /* 0x0000000606067980 */ /* 0x000ea2000c101900 */
[----:B------:R-:W-:-:S04]  /*0190*/  IADD3 R3, PT, PT, R10, R3, RZ ;  /* 0x000000030a037210 */ /* 0x000fc80007ffe0ff */
[----:B------:R-:W-:Y:S01]  /*01a0*/  ISETP.GE.AND P0, PT, R3, R8, PT ;  /* 0x000000080300720c */ /* 0x000fe20003f06270 */
[----:B--2---:R-:W-:-:S12]  /*01b0*/  FFMA R9, R6, R6, R9 ;  /* 0x0000000606097223 */ /* 0x004fd80000000009 */
[----:B------:R-:W-:Y:S05]  /*01c0*/  @!P0 BRA `(.L_x_13) ;  /* 0xfffffffc00e88947 */ /* 0x000fea000383ffff */
.L_x_12:
[----:B------:R-:W-:Y:S05]  /*01d0*/  BSYNC.RECONVERGENT B0 ;  /* 0x0000000000007941 */ /* 0x000fea0003800200 */
.L_x_11:
[----:B------:R-:W0:Y:S01]  /*01e0*/  SHFL.DOWN PT, R4, R9, 0x10, 0x1f ;  /* 0x0a001f0009047f89 */ /* 0x000e2200000e0000 */
[C---:B------:R-:W-:Y:S02]  /*01f0*/  LOP3.LUT P0, R7, R2.reuse, 0x1f, RZ, 0xc0, !PT ;  /* 0x0000001f02077812 */ /* 0x040fe4000780c0ff */
[----:B------:R-:W-:-:S11]  /*0200*/  ISETP.GT.U32.AND P1, PT, R2, 0x1f, PT ;  /* 0x0000001f0200780c */ /* 0x000fd60003f24070 */
[----:B------:R-:W1:Y:S01]  /*0210*/  @!P0 S2R R10, SR_CgaCtaId ;  /* 0x00000000000a8919 */ /* 0x000e620000008800 */
[----:B0-----:R-:W-:Y:S01]  /*0220*/  FADD R4, R4, R9 ;  /* 0x0000000904047221 */ /* 0x001fe20000000000 */
[----:B------:R-:W-:-:S04]  /*0230*/  @!P0 MOV R9, 0x400 ;  /* 0x0000040000098802 */ /* 0x000fc80000000f00 */
[----:B------:R-:W0:Y:S01]  /*0240*/  SHFL.DOWN PT, R3, R4, 0x8, 0x1f ;  /* 0x09001f0004037f89 */ /* 0x000e2200000e0000 */
[----:B-1----:R-:W-:-:S04]  /*0250*/  @!P0 LEA R9, R10, R9, 0x18 ;  /* 0x000000090a098211 */ /* 0x002fc800078ec0ff */
[----:B------:R-:W-:Y:S01]  /*0260*/  @!P0 LEA.HI R9, R2, R9, RZ, 0x1d ;  /* 0x0000000902098211 */ /* 0x000fe200078fe8ff */
[----:B0-----:R-:W-:-:S05]  /*0270*/  FADD R3, R4, R3 ;  /* 0x0000000304037221 */ /* 0x001fca0000000000 */
[----:B------:R-:W0:Y:S02]  /*0280*/  SHFL.DOWN PT, R6, R3, 0x4, 0x1f ;  /* 0x08801f0003067f89 */ /* 0x000e2400000e0000 */
[----:B0-----:R-:W-:-:S05]  /*0290*/  FADD R6, R3, R6 ;  /* 0x0000000603067221 */ /* 0x001fca0000000000 */
[----:B------:R-:W0:Y:S02]  /*02a0*/  SHFL.DOWN PT, R5, R6, 0x2, 0x1f ;  /* 0x08401f0006057f89 */ /* 0x000e2400000e0000 */
[----:B0-----:R-:W-:-:S05]  /*02b0*/  FADD R5, R6, R5 ;  /* 0x0000000506057221 */ /* 0x001fca0000000000 */
[----:B------:R-:W0:Y:S02]  /*02c0*/  SHFL.DOWN PT, R8, R5, 0x1, 0x1f ;  /* 0x08201f0005087f89 */ /* 0x000e2400000e0000 */
[----:B0-----:R-:W-:-:S05]  /*02d0*/  FADD R8, R5, R8 ;  /* 0x0000000805087221 */ /* 0x001fca0000000000 */
[----:B------:R0:W-:Y:S01]  /*02e0*/  @!P0 STS [R9], R8 ;  /* 0x0000000809008388 */ /* 0x0001e20000000800 */
[----:B------:R-:W-:Y:S06]  /*02f0*/  BAR.SYNC.DEFER_BLOCKING 0x0 ;  /* 0x0000000000007b1d */ /* 0x000fec0000010000 */
[----:B------:R-:W-:Y:S05]  /*0300*/  @P1 EXIT ;  /* 0x000000000000194d */ /* 0x000fea0003800000 */
[----:B------:R-:W-:-:S06]  /*0310*/  USHF.R.U32.HI UR4, URZ, 0x5, UR5 ;  /* 0x00000005ff047899 */ /* 0x000fcc0008011605 */
[----:B------:R-:W-:-:S13]  /*0320*/  ISETP.GE.U32.AND P0, PT, R2, UR4, PT ;  /* 0x0000000402007c0c */ /* 0x000fda000bf06070 */
[----:B------:R-:W1:Y:S01]  /*0330*/  @!P0 S2R R4, SR_CgaCtaId ;  /* 0x0000000000048919 */ /* 0x000e620000008800 */
[----:B------:R-:W-:-:S04]  /*0340*/  @!P0 MOV R3, 0x400 ;  /* 0x0000040000038802 */ /* 0x000fc80000000f00 */
[----:B-1----:R-:W-:Y:S02]  /*0350*/  @!P0 LEA R4, R4, R3, 0x18 ;  /* 0x0000000304048211 */ /* 0x002fe400078ec0ff */
[----:B------:R-:W-:Y:S02]  /*0360*/  MOV R3, RZ ;  /* 0x000000ff00037202 */ /* 0x000fe40000000f00 */
[----:B------:R-:W-:-:S05]  /*0370*/  @!P0 LEA R7, R7, R4, 0x2 ;  /* 0x0000000407078211 */ /* 0x000fca00078e10ff */
[----:B------:R-:W1:Y:S01]  /*0380*/  @!P0 LDS R3, [R7] ;  /* 0x0000000007038984 */ /* 0x000e620000000800 */
[----:B------:R-:W-:-:S03]  /*0390*/  ISETP.NE.AND P0, PT, R2, RZ, PT ;  /* 0x000000ff0200720c */ /* 0x000fc60003f05270 */
[----:B-1----:R-:W1:Y:S02]  /*03a0*/  SHFL.DOWN PT, R4, R3, 0x10, 0x1f ;  /* 0x0a001f0003047f89 */ /* 0x002e6400000e0000 */
[----:B-1----:R-:W-:-:S05]  /*03b0*/  FADD R4, R4, R3 ;  /* 0x0000000304047221 */ /* 0x002fca0000000000 */
[----:B------:R-:W1:Y:S02]  /*03c0*/  SHFL.DOWN PT, R5, R4, 0x8, 0x1f ;  /* 0x09001f0004057f89 */ /* 0x000e6400000e0000 */
[----:B-1----:R-:W-:-:S05]  /*03d0*/  FADD R5, R4, R5 ;  /* 0x0000000504057221 */ /* 0x002fca0000000000 */
[----:B------:R-:W1:Y:S02]  /*03e0*/  SHFL.DOWN PT, R6, R5, 0x4, 0x1f ;  /* 0x08801f0005067f89 */ /* 0x000e6400000e0000 */
[----:B-1----:R-:W-:-:S05]  /*03f0*/  FADD R6, R5, R6 ;  /* 0x0000000605067221 */ /* 0x002fca0000000000 */
[----:B0-----:R-:W0:Y:S02]  /*0400*/  SHFL.DOWN PT, R9, R6, 0x2, 0x1f ;  /* 0x08401f0006097f89 */ /* 0x001e2400000e0000 */
[----:B0-----:R-:W-:-:S05]  /*0410*/  FADD R9, R6, R9 ;  /* 0x0000000906097221 */ /* 0x001fca0000000000 */
[----:B------:R0:W1:Y:S01]  /*0420*/  SHFL.DOWN PT, R8, R9, 0x1, 0x1f ;  /* 0x08201f0009087f89 */ /* 0x00006200000e0000 */
[----:B------:R-:W-:Y:S05]  /*0430*/  @P0 EXIT ;  /* 0x000000000000094d */ /* 0x000fea0003800000 */
[----:B------:R-:W2:Y:S01]  /*0440*/  LDC.64 R2, c[0x0][0x390] ;  /* 0x0000e400ff027b82 */ /* 0x000ea20000000a00 */
[----:B01----:R-:W-:Y:S01]  /*0450*/  FADD R9, R9, R8 ;  /* 0x0000000809097221 */ /* 0x003fe20000000000 */
[----:B--2---:R-:W-:-:S05]  /*0460*/  IMAD.WIDE.U32 R2, R0, 0x4, R2 ;  /* 0x0000000400027825 */ /* 0x004fca00078e0002 */
[----:B------:R-:W-:Y:S01]  /*0470*/  REDG.E.ADD.F32.FTZ.RN.STRONG.GPU desc[UR6][R2.64], R9 ;  /* 0x00000009020079a6 */ /* 0x000fe2000c12f306 */
[----:B------:R-:W-:Y:S05]  /*0480*/  EXIT ;  /* 0x000000000000794d */ /* 0x000fea0003800000 */
.L_x_14:
        /* <DEDUP_REMOVED lines=15> */
.L_x_17:


//--------------------- .nv.shared.reserved.0     --------------------------
	.section	.nv.shared.reserved.0,"aw",@nobits
	.weak		__nv_reservedSMEM_offset_0_alias
	.size		__nv_reservedSMEM_offset_0_alias, 0, 64
	.other		__nv_reservedSMEM_offset_0_alias,@"STO_CUDA_RESERVED_SHARED STV_DEFAULT"
__nv_reservedSMEM_offset_0_alias:
	.zero		0
	.zero		64


//--------------------- .nv.shared._Z24compute_grad_norm_kernelPPfPKiS_i --------------------------
	.section	.nv.shared._Z24compute_grad_norm_kernelPPfPKiS_i,"aw",@nobits
	.sectionflags	@""
	.align	4
.nv.shared._Z24compute_grad_norm_kernelPPfPKiS_i:
	.zero		1152


//--------------------- .nv.constant0._Z21clip_gradients_kernelPPfPKiffi --------------------------
	.section	.nv.constant0._Z21clip_gradients_kernelPPfPKiffi,"a",@progbits
	.sectionflags	@""
	.align	4
.nv.constant0._Z21clip_gradients_kernelPPfPKiffi:
	.zero		924


//--------------------- .nv.constant0._Z24compute_grad_norm_kernelPPfPKiS_i --------------------------
	.section	.nv.constant0._Z24compute_grad_norm_kernelPPfPKiS_i,"a",@progbits
	.sectionflags	@""
	.align	4
.nv.constant0._Z24compute_grad_norm_kernelPPfPKiS_i:
	.zero		924


//--------------------- SYMBOLS --------------------------

	.type		.nv.reservedSmem.offset0,@object
	.size		.nv.reservedSmem.offset0,0x4
	.type		.nv.reservedSmem.cap,@object
	.size		.nv.reservedSmem.cap,0x4
